	.headerflags	@"EF_CUDA_TEXMODE_UNIFIED EF_CUDA_64BIT_ADDRESS EF_CUDA_ACCELERATORS EF_CUDA_SM90 EF_CUDA_VIRTUAL_SM(EF_CUDA_SM90)"
	.elftype	@"ET_EXEC"


//--------------------- .nv.info                  --------------------------
	.section	.nv.info,"",@"SHT_CUDA_INFO"
	.align	4


	//----- nvinfo : EIATTR_REGCOUNT
	.align		4
        /*0000*/ 	.byte	0x04, 0x2f
        /*0002*/ 	.short	(.L_1 - .L_0)
	.align		4
.L_0:
        /*0004*/ 	.word	index@(triton_poi_fused_reflection_pad2d_3)
        /*0008*/ 	.word	0x0000000e


	//----- nvinfo : EIATTR_MIN_STACK_SIZE
	.align		4
.L_1:
        /*000c*/ 	.byte	0x04, 0x12
        /*000e*/ 	.short	(.L_3 - .L_2)
	.align		4
.L_2:
        /*0010*/ 	.word	index@(triton_poi_fused_reflection_pad2d_3)
        /*0014*/ 	.word	0x00000000


	//----- nvinfo : EIATTR_FRAME_SIZE
	.align		4
.L_3:
        /*0018*/ 	.byte	0x04, 0x11
        /*001a*/ 	.short	(.L_5 - .L_4)
	.align		4
.L_4:
        /*001c*/ 	.word	index@(triton_poi_fused_reflection_pad2d_3)
        /*0020*/ 	.word	0x00000000


	//----- nvinfo : EIATTR_MIN_STACK_SIZE
	.align		4
.L_5:
        /*0024*/ 	.byte	0x04, 0x12
        /*0026*/ 	.short	(.L_7 - .L_6)
	.align		4
.L_6:
        /*0028*/ 	.word	index@(triton_poi_fused_reflection_pad2d_3)
        /*002c*/ 	.word	0x00000000
.L_7:


//--------------------- .nv.info.triton_poi_fused_reflection_pad2d_3 --------------------------
	.section	.nv.info.triton_poi_fused_reflection_pad2d_3,"",@"SHT_CUDA_INFO"
	.sectionflags	@""
	.align	4


	//----- nvinfo : EIATTR_CUDA_API_VERSION
	.align		4
        /*0000*/ 	.byte	0x04, 0x37
        /*0002*/ 	.short	(.L_9 - .L_8)
.L_8:
        /*0004*/ 	.word	0x0000007c


	//----- nvinfo : EIATTR_KPARAM_INFO
	.align		4
.L_9:
        /*0008*/ 	.byte	0x04, 0x17
        /*000a*/ 	.short	(.L_11 - .L_10)
.L_10:
        /*000c*/ 	.word	0x00000000
        /*0010*/ 	.short	0x0002
        /*0012*/ 	.short	0x0010
        /*0014*/ 	.byte	0x00, 0xf0, 0x11, 0x00


	//----- nvinfo : EIATTR_KPARAM_INFO
	.align		4
.L_11:
        /*0018*/ 	.byte	0x04, 0x17
        /*001a*/ 	.short	(.L_13 - .L_12)
.L_12:
        /*001c*/ 	.word	0x00000000
        /*0020*/ 	.short	0x0001
        /*0022*/ 	.short	0x0008
        /*0024*/ 	.byte	0x00, 0xf4, 0x21, 0x00


	//----- nvinfo : EIATTR_KPARAM_INFO
	.align		4
.L_13:
        /*0028*/ 	.byte	0x04, 0x17
        /*002a*/ 	.short	(.L_15 - .L_14)
.L_14:
        /*002c*/ 	.word	0x00000000
        /*0030*/ 	.short	0x0000
        /*0032*/ 	.short	0x0000
        /*0034*/ 	.byte	0x00, 0xf4, 0x21, 0x00


	//----- nvinfo : EIATTR_SPARSE_MMA_MASK
	.align		4
.L_15:
        /*0038*/ 	.byte	0x03, 0x50
        /*003a*/ 	.short	0x0000


	//----- nvinfo : EIATTR_MAXREG_COUNT
	.align		4
        /*003c*/ 	.byte	0x03, 0x1b
        /*003e*/ 	.short	0x00ff


	//----- nvinfo : EIATTR_EXIT_INSTR_OFFSETS
	.align		4
        /*0040*/ 	.byte	0x04, 0x1c
        /*0042*/ 	.short	(.L_17 - .L_16)


	//   ....[0]....
.L_16:
        /*0044*/ 	.word	0x00000260


	//   ....[1]....
        /*0048*/ 	.word	0x00000280


	//----- nvinfo : EIATTR_REQNTID
	.align		4
.L_17:
        /*004c*/ 	.byte	0x04, 0x10
        /*004e*/ 	.short	(.L_19 - .L_18)
.L_18:
        /*0050*/ 	.word	0x00000080
        /*0054*/ 	.word	0x00000001
        /*0058*/ 	.word	0x00000001


	//----- nvinfo : EIATTR_CRS_STACK_SIZE
	.align		4
.L_19:
        /*005c*/ 	.byte	0x04, 0x1e
        /*005e*/ 	.short	(.L_21 - .L_20)
.L_20:
        /*0060*/ 	.word	0x00000000


	//----- nvinfo : EIATTR_CBANK_PARAM_SIZE
	.align		4
.L_21:
        /*0064*/ 	.byte	0x03, 0x19
        /*0066*/ 	.short	0x0014


	//----- nvinfo : EIATTR_PARAM_CBANK
	.align		4
        /*0068*/ 	.byte	0x04, 0x0a
        /*006a*/ 	.short	(.L_23 - .L_22)
	.align		4
.L_22:
        /*006c*/ 	.word	index@(.nv.constant0.triton_poi_fused_reflection_pad2d_3)
        /*0070*/ 	.short	0x0210
        /*0072*/ 	.short	0x0014


	//----- nvinfo : EIATTR_SW_WAR
	.align		4
.L_23:
        /*0074*/ 	.byte	0x04, 0x36
        /*0076*/ 	.short	(.L_25 - .L_24)
.L_24:
        /*0078*/ 	.word	0x00000008
.L_25:


//--------------------- .nv.callgraph             --------------------------
	.section	.nv.callgraph,"",@"SHT_CUDA_CALLGRAPH"
	.align	4
	.sectionentsize	8
	.align		4
        /*0000*/ 	.word	0x00000000
	.align		4
        /*0004*/ 	.word	0xffffffff
	.align		4
        /*0008*/ 	.word	0x00000000
	.align		4
        /*000c*/ 	.word	0xfffffffe
	.align		4
        /*0010*/ 	.word	0x00000000
	.align		4
        /*0014*/ 	.word	0xfffffffd
	.align		4
        /*0018*/ 	.word	0x00000000
	.align		4
        /*001c*/ 	.word	0xfffffffc


//--------------------- .text.triton_poi_fused_reflection_pad2d_3 --------------------------
	.section	.text.triton_poi_fused_reflection_pad2d_3,"ax",@progbits
	.align	128
        .global         triton_poi_fused_reflection_pad2d_3
        .type           triton_poi_fused_reflection_pad2d_3,@function
        .size           triton_poi_fused_reflection_pad2d_3,(.L_x_3 - triton_poi_fused_reflection_pad2d_3)
        .other          triton_poi_fused_reflection_pad2d_3,@"STO_CUDA_ENTRY STV_DEFAULT"
triton_poi_fused_reflection_pad2d_3:
.text.triton_poi_fused_reflection_pad2d_3:
[----:B------:R-:W0:Y:S02]  /*0000*/  LDC R1, c[0x0][0x28] ;  /* 0x00000a00ff017b82 */ /* 0x000e240000000800 */
[----:B------:R-:W1:Y:S01]  /*0010*/  S2R R7, SR_TID.X ;  /* 0x0000000000077919 */ /* 0x000e620000002100 */
[----:B------:R-:W2:Y:S01]  /*0020*/  LDC.64 R4, c[0x0][0x218] ;  /* 0x00008600ff047b82 */ /* 0x000ea20000000a00 */
[----:B------:R-:W-:Y:S01]  /*0030*/  ULDC.64 UR4, c[0x0][0x208] ;  /* 0x0000820000047ab9 */ /* 0x000fe20000000a00 */
[----:B------:R-:W-:Y:S01]  /*0040*/  BSSY B0, `(.L_x_0) ;  /* 0x0000021000007945 */ /* 0x000fe20003800000 */
[----:B------:R-:W3:Y:S01]  /*0050*/  S2R R0, SR_CTAID.X ;  /* 0x0000000000007919 */ /* 0x000ee20000002500 */
[----:B-1----:R-:W-:-:S05]  /*0060*/  LOP3.LUT R7, R7, 0x7f, RZ, 0xc0, !PT ;  /* 0x0000007f07077812 */ /* 0x002fca00078ec0ff */
[----:B---3--:R-:W-:-:S04]  /*0070*/  IMAD R7, R0, 0x80, R7 ;  /* 0x0000008000077824 */ /* 0x008fc800078e0207 */
[C---:B------:R-:W-:Y:S01]  /*0080*/  IMAD.HI R0, R7.reuse, 0x2aaaaaab, RZ ;  /* 0x2aaaaaab07007827 */ /* 0x040fe200078e02ff */
[----:B------:R-:W-:-:S03]  /*0090*/  ISETP.GE.AND P0, PT, R7, 0x2400, PT ;  /* 0x000024000700780c */ /* 0x000fc60003f06270 */
[----:B--2---:R-:W-:Y:S01]  /*00a0*/  IMAD.WIDE R4, R7, 0x4, R4 ;  /* 0x0000000407047825 */ /* 0x004fe200078e0204 */
[----:B------:R-:W-:-:S05]  /*00b0*/  LEA.HI R0, R0, R0, RZ, 0x1 ;  /* 0x0000000000007211 */ /* 0x000fca00078f08ff */
[----:B------:R-:W-:-:S05]  /*00c0*/  IMAD.HI R2, R0, 0x2aaaaaab, RZ ;  /* 0x2aaaaaab00027827 */ /* 0x000fca00078e02ff */
[----:B------:R-:W-:Y:S01]  /*00d0*/  LEA.HI R3, R2, R2, RZ, 0x1 ;  /* 0x0000000202037211 */ /* 0x000fe200078f08ff */
[----:B------:R-:W-:-:S04]  /*00e0*/  IMAD R2, R0, 0x6, RZ ;  /* 0x0000000600027824 */ /* 0x000fc800078e02ff */
[----:B------:R-:W-:Y:S01]  /*00f0*/  IMAD R3, R3, 0x6, RZ ;  /* 0x0000000603037824 */ /* 0x000fe200078e02ff */
[----:B------:R-:W-:-:S04]  /*0100*/  LOP3.LUT R2, RZ, R2, RZ, 0x33, !PT ;  /* 0x00000002ff027212 */ /* 0x000fc800078e33ff */
[----:B------:R-:W-:Y:S01]  /*0110*/  LOP3.LUT R3, RZ, R3, RZ, 0x33, !PT ;  /* 0x00000003ff037212 */ /* 0x000fe200078e33ff */
[----:B------:R-:W-:-:S04]  /*0120*/  IMAD.IADD R2, R7, 0x1, R2 ;  /* 0x0000000107027824 */ /* 0x000fc800078e0202 */
[----:B------:R-:W-:Y:S01]  /*0130*/  IMAD.IADD R3, R0, 0x1, R3 ;  /* 0x0000000100037824 */ /* 0x000fe200078e0203 */
[----:B------:R-:W-:Y:S01]  /*0140*/  IABS R6, R2 ;  /* 0x0000000200067213 */ /* 0x000fe20000000000 */
[----:B------:R-:W-:Y:S01]  /*0150*/  IMAD.HI R0, R7, 0x38e38e39, RZ ;  /* 0x38e38e3907007827 */ /* 0x000fe200078e02ff */
[----:B------:R-:W-:Y:S02]  /*0160*/  HFMA2.MMA R7, -RZ, RZ, 0, 0 ;  /* 0x00000000ff077435 */ /* 0x000fe400000001ff */
[----:B------:R-:W-:Y:S01]  /*0170*/  IABS R8, R3 ;  /* 0x0000000300087213 */ /* 0x000fe20000000000 */
[----:B------:R-:W-:Y:S01]  /*0180*/  VIADD R6, R6, 0xfffffffd ;  /* 0xfffffffd06067836 */ /* 0x000fe20000000000 */
[----:B------:R-:W1:Y:S01]  /*0190*/  LDC.64 R2, c[0x0][0x210] ;  /* 0x00008400ff027b82 */ /* 0x000e620000000a00 */
[----:B------:R-:W-:Y:S02]  /*01a0*/  SHF.R.U32.HI R9, RZ, 0x1f, R0 ;  /* 0x0000001fff097819 */ /* 0x000fe40000011600 */
[----:B------:R-:W-:-:S02]  /*01b0*/  IADD3 R8, R8, -0x3, RZ ;  /* 0xfffffffd08087810 */ /* 0x000fc40007ffe0ff */
[----:B------:R-:W-:Y:S02]  /*01c0*/  IABS R11, R6 ;  /* 0x00000006000b7213 */ /* 0x000fe40000000000 */
[----:B------:R-:W-:Y:S02]  /*01d0*/  IABS R6, R8 ;  /* 0x0000000800067213 */ /* 0x000fe40000000000 */
[----:B------:R-:W-:-:S03]  /*01e0*/  LEA.HI R9, R0, R9, RZ, 0x1d ;  /* 0x0000000900097211 */ /* 0x000fc600078fe8ff */
[----:B------:R-:W-:Y:S01]  /*01f0*/  IMAD R0, R6, 0x4, R11 ;  /* 0x0000000406007824 */ /* 0x000fe200078e020b */
[----:B------:R-:W-:-:S05]  /*0200*/  LEA R9, R9, 0xf, 0x4 ;  /* 0x0000000f09097811 */ /* 0x000fca00078e20ff */
[----:B------:R-:W-:-:S04]  /*0210*/  IMAD.IADD R9, R9, 0x1, -R0 ;  /* 0x0000000109097824 */ /* 0x000fc800078e0a00 */
[----:B-1----:R-:W-:Y:S01]  /*0220*/  IMAD.WIDE R2, R9, 0x4, R2 ;  /* 0x0000000409027825 */ /* 0x002fe200078e0202 */
[----:B------:R-:W-:Y:S06]  /*0230*/  @P0 BRA `(.L_x_1) ;  /* 0x0000000000040947 */ /* 0x000fec0003800000 */
[----:B------:R1:W5:Y:S02]  /*0240*/  LDG.E.EL R7, desc[UR4][R2.64] ;  /* 0x0000000402077981 */ /* 0x000364000c2e1900 */
.L_x_1:
[----:B------:R-:W-:Y:S05]  /*0250*/  BSYNC B0 ;  /* 0x0000000000007941 */ /* 0x000fea0003800000 */
.L_x_0:
[----:B------:R-:W-:Y:S05]  /*0260*/  @P0 EXIT ;  /* 0x000000000000094d */ /* 0x000fea0003800000 */
[----:B-----5:R-:W-:Y:S01]  /*0270*/  STG.E desc[UR4][R4.64], R7 ;  /* 0x0000000704007986 */ /* 0x020fe2000c101904 */
[----:B------:R-:W-:Y:S05]  /*0280*/  EXIT ;  /* 0x000000000000794d */ /* 0x000fea0003800000 */
.L_x_2:
[----:B------:R-:W-:-:S00]  /*0290*/  BRA `(.L_x_2) ;  /* 0xfffffffc00fc7947 */ /* 0x000fc0000383ffff */
[----:B------:R-:W-:-:S00]  /*02a0*/  NOP ;  /* 0x0000000000007918 */ /* 0x000fc00000000000 */
        /* <DEDUP_REMOVED lines=13> */
.L_x_3:


//--------------------- .nv.constant0.triton_poi_fused_reflection_pad2d_3 --------------------------
	.section	.nv.constant0.triton_poi_fused_reflection_pad2d_3,"a",@progbits
	.sectionflags	@""
	.align	4
.nv.constant0.triton_poi_fused_reflection_pad2d_3:
	.zero		548
